//
// Generated by NVIDIA NVVM Compiler
//
// Compiler Build ID: CL-36424714
// Cuda compilation tools, release 13.0, V13.0.88
// Based on NVVM 20.0.0
//

.version 9.0
.target sm_100
.address_size 64

	// .globl	_Z3funv
.extern .func  (.param .b32 func_retval0) vprintf
(
	.param .b64 vprintf_param_0,
	.param .b64 vprintf_param_1
)
;
.global .align 1 .b8 $str[22] = {104, 101, 108, 108, 111, 32, 119, 111, 114, 108, 100, 32, 102, 114, 111, 109, 32, 71, 80, 85, 10};

.visible .entry _Z3funv()
{
	.reg .b32 	%r<3>;
	.reg .b64 	%rd<3>;

	mov.u64 	%rd1, $str;
	cvta.global.u64 	%rd2, %rd1;
	{ // callseq 0, 0
	.param .b64 param0;
	st.param.b64 	[param0], %rd2;
	.param .b64 param1;
	st.param.b64 	[param1], 0;
	.param .b32 retval0;
	call.uni (retval0), 
	vprintf, 
	(
	param0, 
	param1
	);
	ld.param.b32 	%r1, [retval0];
	} // callseq 0
	ret;

}


// ===== COMPILED SASS (sm_100) =====

	.target	sm_100

	.elftype	@"ET_EXEC"


//--------------------- .note.nv.tkinfo           --------------------------
	.section	.note.nv.tkinfo,"",@"SHT_NOTE"
	.sectionflags	@"SHF_NOTE_NV_TKINFO"
	.tkinfo
        /*0018*/ 	.word	0x00000002
        /*0030*/ 	.string	""
        /*0030*/ 	.string	"ptxas"
        /*0030*/ 	.string	"Cuda compilation tools, release 13.0, V13.0.88"
        /*0030*/ 	.string	"Build cuda_13.0.r13.0/compiler.36424714_0"
        /*0030*/ 	.string	"-arch sm_100 -m 64 "



//--------------------- .note.nv.cuinfo           --------------------------
	.section	.note.nv.cuinfo,"",@"SHT_NOTE"
	.sectionflags	@"SHF_NOTE_NV_CUINFO"
        /*0018*/ 	.short	0x0002
        /*001a*/ 	.short	0x0064
        /*001c*/ 	.short	0x0082
	.zero		2


//--------------------- .nv.info                  --------------------------
	.section	.nv.info,"",@"SHT_CUDA_INFO"
	.align	4


	//----- nvinfo : EIATTR_REGCOUNT
	.align		4
        /*0000*/ 	.byte	0x04, 0x2f
        /*0002*/ 	.short	(.L_2 - .L_1)
	.align		4
.L_1:
        /*0004*/ 	.word	index@(_Z3funv)
        /*0008*/ 	.word	0x00000018


	//----- nvinfo : EIATTR_FRAME_SIZE
	.align		4
.L_2:
        /*000c*/ 	.byte	0x04, 0x11
        /*000e*/ 	.short	(.L_4 - .L_3)
	.align		4
.L_3:
        /*0010*/ 	.word	index@(_Z3funv)
        /*0014*/ 	.word	0x00000000


	//----- nvinfo : EIATTR_MIN_STACK_SIZE
	.align		4
.L_4:
        /*0018*/ 	.byte	0x04, 0x12
        /*001a*/ 	.short	(.L_6 - .L_5)
	.align		4
.L_5:
        /*001c*/ 	.word	index@(_Z3funv)
        /*0020*/ 	.word	0x00000000
.L_6:


//--------------------- .nv.compat                --------------------------
	.section	.nv.compat,"",@"SHT_CUDA_COMPAT_INFO"
	.align	4
        /*0000*/ 	.byte	0x02, 0x09, 0x00, 0x00, 0x02, 0x02, 0x01, 0x00, 0x02, 0x05, 0x05, 0x00, 0x03, 0x07, 0x01, 0x01
        /*0010*/ 	.byte	0x02, 0x03, 0x00, 0x00, 0x02, 0x06, 0x01, 0x00, 0x04, 0x0b, 0x08, 0x00, 0x09, 0x00, 0x00, 0x00
        /*0020*/ 	.byte	0x00, 0x00, 0x00, 0x00


//--------------------- .nv.info._Z3funv          --------------------------
	.section	.nv.info._Z3funv,"",@"SHT_CUDA_INFO"
	.sectionflags	@""
	.align	4


	//----- nvinfo : EIATTR_CUDA_API_VERSION
	.align		4
        /*0000*/ 	.byte	0x04, 0x37
        /*0002*/ 	.short	(.L_8 - .L_7)
.L_7:
        /*0004*/ 	.word	0x00000082


	//----- nvinfo : EIATTR_SPARSE_MMA_MASK
	.align		4
.L_8:
        /*0008*/ 	.byte	0x03, 0x50
        /*000a*/ 	.short	0x0000


	//----- nvinfo : EIATTR_MAXREG_COUNT
	.align		4
        /*000c*/ 	.byte	0x03, 0x1b
        /*000e*/ 	.short	0x00ff


	//----- nvinfo : EIATTR_EXTERNS
	.align		4
        /*0010*/ 	.byte	0x04, 0x0f
        /*0012*/ 	.short	(.L_10 - .L_9)


	//   ....[0]....
	.align		4
.L_9:
        /*0014*/ 	.word	index@(vprintf)


	//----- nvinfo : EIATTR_MERCURY_ISA_VERSION
	.align		4
.L_10:
        /*0018*/ 	.byte	0x03, 0x5f
        /*001a*/ 	.short	0x0101


	//----- nvinfo : EIATTR_VRC_CTA_INIT_COUNT
	.align		4
        /*001c*/ 	.byte	0x02, 0x4a
	.zero		1
	.zero		1


	//----- nvinfo : EIATTR_SYSCALL_OFFSETS
	.align		4
        /*0020*/ 	.byte	0x04, 0x46
        /*0022*/ 	.short	(.L_12 - .L_11)


	//   ....[0]....
.L_11:
        /*0024*/ 	.word	0x00000080


	//----- nvinfo : EIATTR_EXIT_INSTR_OFFSETS
	.align		4
.L_12:
        /*0028*/ 	.byte	0x04, 0x1c
        /*002a*/ 	.short	(.L_14 - .L_13)


	//   ....[0]....
.L_13:
        /*002c*/ 	.word	0x00000090


	//----- nvinfo : EIATTR_SW_WAR
	.align		4
.L_14:
        /*0030*/ 	.byte	0x04, 0x36
        /*0032*/ 	.short	(.L_16 - .L_15)
.L_15:
        /*0034*/ 	.word	0x00000008
.L_16:


//--------------------- .nv.callgraph             --------------------------
	.section	.nv.callgraph,"",@"SHT_CUDA_CALLGRAPH"
	.align	4
	.sectionentsize	8
	.align		4
        /*0000*/ 	.word	0x00000000
	.align		4
        /*0004*/ 	.word	0xffffffff
	.align		4
        /*0008*/ 	.word	index@(_Z3funv)
	.align		4
        /*000c*/ 	.word	index@(vprintf)
	.align		4
        /*0010*/ 	.word	0x00000000
	.align		4
        /*0014*/ 	.word	0xfffffffe
	.align		4
        /*0018*/ 	.word	0x00000000
	.align		4
        /*001c*/ 	.word	0xfffffffd
	.align		4
        /*0020*/ 	.word	0x00000000
	.align		4
        /*0024*/ 	.word	0xfffffffc


//--------------------- .nv.constant4             --------------------------
	.section	.nv.constant4,"a",@progbits
	.align	8
	.align		8
.nv.constant4:
        /*0000*/ 	.dword	vprintf
	.align		8
        /*0008*/ 	.dword	$str


//--------------------- .text._Z3funv             --------------------------
	.section	.text._Z3funv,"ax",@progbits
	.align	128
        .global         _Z3funv
        .type           _Z3funv,@function
        .size           _Z3funv,(.L_x_2 - _Z3funv)
        .other          _Z3funv,@"STO_CUDA_ENTRY STV_DEFAULT"
_Z3funv:
.text._Z3funv:
[----:B------:R-:W0:Y:S01]  /*0000*/  LDC R1, c[0x0][0x37c] ;  /* 0x0000df00ff017b82 */ /* 0x000e220000000800 */
[----:B------:R-:W-:Y:S01]  /*0010*/  MOV R0, 0x0 ;  /* 0x0000000000007802 */ /* 0x000fe20000000f00 */
[----:B------:R-:W1:Y:S01]  /*0020*/  LDCU.64 UR4, c[0x4][0x8] ;  /* 0x01000100ff0477ac */ /* 0x000e620008000a00 */
[----:B------:R-:W-:-:S05]  /*0030*/  CS2R R6, SRZ ;  /* 0x0000000000067805 */ /* 0x000fca000001ff00 */
[----:B------:R2:W3:Y:S01]  /*0040*/  LDC.64 R2, c[0x4][R0] ;  /* 0x0100000000027b82 */ /* 0x0004e20000000a00 */
[----:B-1----:R-:W-:Y:S02]  /*0050*/  IMAD.U32 R4, RZ, RZ, UR4 ;  /* 0x00000004ff047e24 */ /* 0x002fe4000f8e00ff */
[----:B--2---:R-:W-:-:S07]  /*0060*/  IMAD.U32 R5, RZ, RZ, UR5 ;  /* 0x00000005ff057e24 */ /* 0x004fce000f8e00ff */
[----:B------:R-:W-:-:S07]  /*0070*/  LEPC R20, `(.L_x_0) ;  /* 0x000000001014794e */ /* 0x000fce0000000000 */
[----:B0--3--:R-:W-:Y:S05]  /*0080*/  CALL.ABS.NOINC R2 ;  /* 0x0000000002007343 */ /* 0x009fea0003c00000 */
.L_x_0:
[----:B------:R-:W-:Y:S05]  /*0090*/  EXIT ;  /* 0x000000000000794d */ /* 0x000fea0003800000 */
.L_x_1:
[----:B------:R-:W-:-:S00]  /*00a0*/  BRA `(.L_x_1) ;  /* 0xfffffffc00fc7947 */ /* 0x000fc0000383ffff */
[----:B------:R-:W-:-:S00]  /*00b0*/  NOP ;  /* 0x0000000000007918 */ /* 0x000fc00000000000 */
        /* <DEDUP_REMOVED lines=12> */
.L_x_2:


//--------------------- .nv.global.init           --------------------------
	.section	.nv.global.init,"aw",@progbits
.nv.global.init:
	.type		$str,@object
	.size		$str,(.L_0 - $str)
$str:
        /*0000*/ 	.byte	0x68, 0x65, 0x6c, 0x6c, 0x6f, 0x20, 0x77, 0x6f, 0x72, 0x6c, 0x64, 0x20, 0x66, 0x72, 0x6f, 0x6d
        /*0010*/ 	.byte	0x20, 0x47, 0x50, 0x55, 0x0a, 0x00
.L_0:


//--------------------- .nv.shared.reserved.0     --------------------------
	.section	.nv.shared.reserved.0,"aw",@nobits
	.weak		__nv_reservedSMEM_offset_0_alias
	.size		__nv_reservedSMEM_offset_0_alias, 0, 64
	.other		__nv_reservedSMEM_offset_0_alias,@"STO_CUDA_RESERVED_SHARED STV_DEFAULT"
__nv_reservedSMEM_offset_0_alias:
	.zero		0
	.zero		64


//--------------------- .nv.constant0._Z3funv     --------------------------
	.section	.nv.constant0._Z3funv,"a",@progbits
	.sectionflags	@""
	.align	4
.nv.constant0._Z3funv:
	.zero		896


//--------------------- SYMBOLS --------------------------

	.type		.nv.reservedSmem.offset0,@object
	.size		.nv.reservedSmem.offset0,0x4
	.type		vprintf,@function
